//
// Generated by NVIDIA NVVM Compiler
//
// Compiler Build ID: CL-36424714
// Cuda compilation tools, release 13.0, V13.0.88
// Based on NVVM 20.0.0
//

.version 9.0
.target sm_100
.address_size 64

	// .globl	_Z9Array_AddPfS_f
.extern .shared .align 16 .b8 sh_array[];

.visible .entry _Z9Array_AddPfS_f(
	.param .u64 .ptr .align 1 _Z9Array_AddPfS_f_param_0,
	.param .u64 .ptr .align 1 _Z9Array_AddPfS_f_param_1,
	.param .f32 _Z9Array_AddPfS_f_param_2
)
{
	.reg .pred 	%p<33>;
	.reg .b32 	%r<18>;
	.reg .b32 	%f<56>;
	.reg .b64 	%rd<9>;

	ld.param.u64 	%rd1, [_Z9Array_AddPfS_f_param_0];
	ld.param.u64 	%rd2, [_Z9Array_AddPfS_f_param_1];
	ld.param.f32 	%f2, [_Z9Array_AddPfS_f_param_2];
	mov.u32 	%r1, %ctaid.x;
	mov.u32 	%r5, %ntid.x;
	mov.u32 	%r2, %tid.x;
	mad.lo.s32 	%r3, %r1, %r5, %r2;
	cvt.rn.f32.s32 	%f1, %r3;
	setp.leu.f32 	%p1, %f2, %f1;
	shl.b32 	%r6, %r2, 2;
	mov.u32 	%r7, sh_array;
	add.s32 	%r4, %r7, %r6;
	@%p1 bra 	$L__BB0_2;
	cvta.to.global.u64 	%rd3, %rd2;
	mul.wide.s32 	%rd4, %r3, 4;
	add.s64 	%rd5, %rd3, %rd4;
	ld.global.f32 	%f3, [%rd5];
	st.shared.f32 	[%r4], %f3;
$L__BB0_2:
	bar.sync 	0;
	bar.sync 	0;
	add.s32 	%r8, %r3, 512;
	cvt.rn.f32.s32 	%f4, %r8;
	max.f32 	%f6, %f1, %f4;
	setp.ge.f32 	%p2, %f6, %f2;
	setp.gt.u32 	%p3, %r2, 511;
	or.pred  	%p4, %p3, %p2;
	@%p4 bra 	$L__BB0_4;
	ld.shared.f32 	%f7, [%r4+2048];
	ld.shared.f32 	%f8, [%r4];
	add.f32 	%f9, %f7, %f8;
	st.shared.f32 	[%r4], %f9;
$L__BB0_4:
	bar.sync 	0;
	add.s32 	%r9, %r3, 256;
	cvt.rn.f32.s32 	%f10, %r9;
	setp.gt.u32 	%p5, %r2, 255;
	max.f32 	%f11, %f10, %f1;
	setp.ge.f32 	%p6, %f11, %f2;
	or.pred  	%p7, %p6, %p5;
	@%p7 bra 	$L__BB0_6;
	ld.shared.f32 	%f12, [%r4+1024];
	ld.shared.f32 	%f13, [%r4];
	add.f32 	%f14, %f12, %f13;
	st.shared.f32 	[%r4], %f14;
$L__BB0_6:
	bar.sync 	0;
	add.s32 	%r10, %r3, 128;
	cvt.rn.f32.s32 	%f15, %r10;
	setp.gt.u32 	%p8, %r2, 127;
	max.f32 	%f16, %f15, %f1;
	setp.ge.f32 	%p9, %f16, %f2;
	or.pred  	%p10, %p9, %p8;
	@%p10 bra 	$L__BB0_8;
	ld.shared.f32 	%f17, [%r4+512];
	ld.shared.f32 	%f18, [%r4];
	add.f32 	%f19, %f17, %f18;
	st.shared.f32 	[%r4], %f19;
$L__BB0_8:
	bar.sync 	0;
	add.s32 	%r11, %r3, 64;
	cvt.rn.f32.s32 	%f20, %r11;
	setp.gt.u32 	%p11, %r2, 63;
	max.f32 	%f21, %f20, %f1;
	setp.ge.f32 	%p12, %f21, %f2;
	or.pred  	%p13, %p12, %p11;
	@%p13 bra 	$L__BB0_10;
	ld.shared.f32 	%f22, [%r4+256];
	ld.shared.f32 	%f23, [%r4];
	add.f32 	%f24, %f22, %f23;
	st.shared.f32 	[%r4], %f24;
$L__BB0_10:
	bar.sync 	0;
	add.s32 	%r12, %r3, 32;
	cvt.rn.f32.s32 	%f25, %r12;
	setp.gt.u32 	%p14, %r2, 31;
	max.f32 	%f26, %f25, %f1;
	setp.ge.f32 	%p15, %f26, %f2;
	or.pred  	%p16, %p15, %p14;
	@%p16 bra 	$L__BB0_12;
	ld.shared.f32 	%f27, [%r4+128];
	ld.shared.f32 	%f28, [%r4];
	add.f32 	%f29, %f27, %f28;
	st.shared.f32 	[%r4], %f29;
$L__BB0_12:
	bar.sync 	0;
	add.s32 	%r13, %r3, 16;
	cvt.rn.f32.s32 	%f30, %r13;
	setp.gt.u32 	%p17, %r2, 15;
	max.f32 	%f31, %f30, %f1;
	setp.ge.f32 	%p18, %f31, %f2;
	or.pred  	%p19, %p18, %p17;
	@%p19 bra 	$L__BB0_14;
	ld.shared.f32 	%f32, [%r4+64];
	ld.shared.f32 	%f33, [%r4];
	add.f32 	%f34, %f32, %f33;
	st.shared.f32 	[%r4], %f34;
$L__BB0_14:
	bar.sync 	0;
	add.s32 	%r14, %r3, 8;
	cvt.rn.f32.s32 	%f35, %r14;
	setp.gt.u32 	%p20, %r2, 7;
	max.f32 	%f36, %f35, %f1;
	setp.ge.f32 	%p21, %f36, %f2;
	or.pred  	%p22, %p21, %p20;
	@%p22 bra 	$L__BB0_16;
	ld.shared.f32 	%f37, [%r4+32];
	ld.shared.f32 	%f38, [%r4];
	add.f32 	%f39, %f37, %f38;
	st.shared.f32 	[%r4], %f39;
$L__BB0_16:
	bar.sync 	0;
	add.s32 	%r15, %r3, 4;
	cvt.rn.f32.s32 	%f40, %r15;
	setp.gt.u32 	%p23, %r2, 3;
	max.f32 	%f41, %f40, %f1;
	setp.ge.f32 	%p24, %f41, %f2;
	or.pred  	%p25, %p24, %p23;
	@%p25 bra 	$L__BB0_18;
	ld.shared.f32 	%f42, [%r4+16];
	ld.shared.f32 	%f43, [%r4];
	add.f32 	%f44, %f42, %f43;
	st.shared.f32 	[%r4], %f44;
$L__BB0_18:
	bar.sync 	0;
	add.s32 	%r16, %r3, 2;
	cvt.rn.f32.s32 	%f45, %r16;
	setp.gt.u32 	%p26, %r2, 1;
	max.f32 	%f46, %f45, %f1;
	setp.ge.f32 	%p27, %f46, %f2;
	or.pred  	%p28, %p27, %p26;
	@%p28 bra 	$L__BB0_20;
	ld.shared.f32 	%f47, [%r4+8];
	ld.shared.f32 	%f48, [%r4];
	add.f32 	%f49, %f47, %f48;
	st.shared.f32 	[%r4], %f49;
$L__BB0_20:
	bar.sync 	0;
	add.s32 	%r17, %r3, 1;
	cvt.rn.f32.s32 	%f50, %r17;
	max.f32 	%f51, %f1, %f50;
	setp.ge.f32 	%p29, %f51, %f2;
	setp.ne.s32 	%p30, %r2, 0;
	or.pred  	%p31, %p30, %p29;
	@%p31 bra 	$L__BB0_22;
	ld.shared.f32 	%f52, [sh_array+4];
	ld.shared.f32 	%f53, [%r4];
	add.f32 	%f54, %f52, %f53;
	st.shared.f32 	[%r4], %f54;
$L__BB0_22:
	setp.ne.s32 	%p32, %r2, 0;
	@%p32 bra 	$L__BB0_24;
	ld.shared.f32 	%f55, [sh_array];
	cvta.to.global.u64 	%rd6, %rd1;
	mul.wide.u32 	%rd7, %r1, 4;
	add.s64 	%rd8, %rd6, %rd7;
	st.global.f32 	[%rd8], %f55;
$L__BB0_24:
	bar.sync 	0;
	ret;

}
	// .globl	_Z11Dot_ProductPfS_S_i
.visible .entry _Z11Dot_ProductPfS_S_i(
	.param .u64 .ptr .align 1 _Z11Dot_ProductPfS_S_i_param_0,
	.param .u64 .ptr .align 1 _Z11Dot_ProductPfS_S_i_param_1,
	.param .u64 .ptr .align 1 _Z11Dot_ProductPfS_S_i_param_2,
	.param .u32 _Z11Dot_ProductPfS_S_i_param_3
)
{
	.reg .pred 	%p<2>;
	.reg .b32 	%r<6>;
	.reg .b32 	%f<4>;
	.reg .b64 	%rd<11>;

	ld.param.u64 	%rd1, [_Z11Dot_ProductPfS_S_i_param_0];
	ld.param.u64 	%rd2, [_Z11Dot_ProductPfS_S_i_param_1];
	ld.param.u64 	%rd3, [_Z11Dot_ProductPfS_S_i_param_2];
	ld.param.u32 	%r2, [_Z11Dot_ProductPfS_S_i_param_3];
	mov.u32 	%r3, %ctaid.x;
	mov.u32 	%r4, %ntid.x;
	mov.u32 	%r5, %tid.x;
	mad.lo.s32 	%r1, %r3, %r4, %r5;
	setp.ge.s32 	%p1, %r1, %r2;
	@%p1 bra 	$L__BB1_2;
	cvta.to.global.u64 	%rd4, %rd1;
	cvta.to.global.u64 	%rd5, %rd2;
	cvta.to.global.u64 	%rd6, %rd3;
	mul.wide.s32 	%rd7, %r1, 4;
	add.s64 	%rd8, %rd4, %rd7;
	ld.global.f32 	%f1, [%rd8];
	add.s64 	%rd9, %rd5, %rd7;
	ld.global.f32 	%f2, [%rd9];
	mul.f32 	%f3, %f1, %f2;
	add.s64 	%rd10, %rd6, %rd7;
	st.global.f32 	[%rd10], %f3;
$L__BB1_2:
	ret;

}


// ===== COMPILED SASS (sm_100) =====

	.target	sm_100

	.elftype	@"ET_EXEC"


//--------------------- .note.nv.tkinfo           --------------------------
	.section	.note.nv.tkinfo,"",@"SHT_NOTE"
	.sectionflags	@"SHF_NOTE_NV_TKINFO"
	.tkinfo
        /*0018*/ 	.word	0x00000002
        /*0030*/ 	.string	""
        /*0030*/ 	.string	"ptxas"
        /*0030*/ 	.string	"Cuda compilation tools, release 13.0, V13.0.88"
        /*0030*/ 	.string	"Build cuda_13.0.r13.0/compiler.36424714_0"
        /*0030*/ 	.string	"-arch sm_100 -m 64 "



//--------------------- .note.nv.cuinfo           --------------------------
	.section	.note.nv.cuinfo,"",@"SHT_NOTE"
	.sectionflags	@"SHF_NOTE_NV_CUINFO"
        /*0018*/ 	.short	0x0002
        /*001a*/ 	.short	0x0064
        /*001c*/ 	.short	0x0082
	.zero		2


//--------------------- .nv.info                  --------------------------
	.section	.nv.info,"",@"SHT_CUDA_INFO"
	.align	4


	//----- nvinfo : EIATTR_REGCOUNT
	.align		4
        /*0000*/ 	.byte	0x04, 0x2f
        /*0002*/ 	.short	(.L_1 - .L_0)
	.align		4
.L_0:
        /*0004*/ 	.word	index@(_Z9Array_AddPfS_f)
        /*0008*/ 	.word	0x0000000c


	//----- nvinfo : EIATTR_FRAME_SIZE
	.align		4
.L_1:
        /*000c*/ 	.byte	0x04, 0x11
        /*000e*/ 	.short	(.L_3 - .L_2)
	.align		4
.L_2:
        /*0010*/ 	.word	index@(_Z9Array_AddPfS_f)
        /*0014*/ 	.word	0x00000000


	//----- nvinfo : EIATTR_REGCOUNT
	.align		4
.L_3:
        /*0018*/ 	.byte	0x04, 0x2f
        /*001a*/ 	.short	(.L_5 - .L_4)
	.align		4
.L_4:
        /*001c*/ 	.word	index@(_Z11Dot_ProductPfS_S_i)
        /*0020*/ 	.word	0x0000000c


	//----- nvinfo : EIATTR_FRAME_SIZE
	.align		4
.L_5:
        /*0024*/ 	.byte	0x04, 0x11
        /*0026*/ 	.short	(.L_7 - .L_6)
	.align		4
.L_6:
        /*0028*/ 	.word	index@(_Z11Dot_ProductPfS_S_i)
        /*002c*/ 	.word	0x00000000


	//----- nvinfo : EIATTR_MIN_STACK_SIZE
	.align		4
.L_7:
        /*0030*/ 	.byte	0x04, 0x12
        /*0032*/ 	.short	(.L_9 - .L_8)
	.align		4
.L_8:
        /*0034*/ 	.word	index@(_Z11Dot_ProductPfS_S_i)
        /*0038*/ 	.word	0x00000000


	//----- nvinfo : EIATTR_MIN_STACK_SIZE
	.align		4
.L_9:
        /*003c*/ 	.byte	0x04, 0x12
        /*003e*/ 	.short	(.L_11 - .L_10)
	.align		4
.L_10:
        /*0040*/ 	.word	index@(_Z9Array_AddPfS_f)
        /*0044*/ 	.word	0x00000000
.L_11:


//--------------------- .nv.compat                --------------------------
	.section	.nv.compat,"",@"SHT_CUDA_COMPAT_INFO"
	.align	4
        /*0000*/ 	.byte	0x02, 0x09, 0x00, 0x00, 0x02, 0x02, 0x01, 0x00, 0x02, 0x05, 0x05, 0x00, 0x03, 0x07, 0x01, 0x01
        /*0010*/ 	.byte	0x02, 0x03, 0x00, 0x00, 0x02, 0x06, 0x01, 0x00, 0x04, 0x0b, 0x08, 0x00, 0x09, 0x00, 0x00, 0x00
        /*0020*/ 	.byte	0x00, 0x00, 0x00, 0x00


//--------------------- .nv.info._Z11Dot_ProductPfS_S_i --------------------------
	.section	.nv.info._Z11Dot_ProductPfS_S_i,"",@"SHT_CUDA_INFO"
	.sectionflags	@""
	.align	4


	//----- nvinfo : EIATTR_CUDA_API_VERSION
	.align		4
        /*0000*/ 	.byte	0x04, 0x37
        /*0002*/ 	.short	(.L_13 - .L_12)
.L_12:
        /*0004*/ 	.word	0x00000082


	//----- nvinfo : EIATTR_KPARAM_INFO
	.align		4
.L_13:
        /*0008*/ 	.byte	0x04, 0x17
        /*000a*/ 	.short	(.L_15 - .L_14)
.L_14:
        /*000c*/ 	.word	0x00000000
        /*0010*/ 	.short	0x0003
        /*0012*/ 	.short	0x0018
        /*0014*/ 	.byte	0x00, 0xf0, 0x11, 0x00


	//----- nvinfo : EIATTR_KPARAM_INFO
	.align		4
.L_15:
        /*0018*/ 	.byte	0x04, 0x17
        /*001a*/ 	.short	(.L_17 - .L_16)
.L_16:
        /*001c*/ 	.word	0x00000000
        /*0020*/ 	.short	0x0002
        /*0022*/ 	.short	0x0010
        /*0024*/ 	.byte	0x00, 0xf5, 0x21, 0x00


	//----- nvinfo : EIATTR_KPARAM_INFO
	.align		4
.L_17:
        /*0028*/ 	.byte	0x04, 0x17
        /*002a*/ 	.short	(.L_19 - .L_18)
.L_18:
        /*002c*/ 	.word	0x00000000
        /*0030*/ 	.short	0x0001
        /*0032*/ 	.short	0x0008
        /*0034*/ 	.byte	0x00, 0xf5, 0x21, 0x00


	//----- nvinfo : EIATTR_KPARAM_INFO
	.align		4
.L_19:
        /*0038*/ 	.byte	0x04, 0x17
        /*003a*/ 	.short	(.L_21 - .L_20)
.L_20:
        /*003c*/ 	.word	0x00000000
        /*0040*/ 	.short	0x0000
        /*0042*/ 	.short	0x0000
        /*0044*/ 	.byte	0x00, 0xf5, 0x21, 0x00


	//----- nvinfo : EIATTR_SPARSE_MMA_MASK
	.align		4
.L_21:
        /*0048*/ 	.byte	0x03, 0x50
        /*004a*/ 	.short	0x0000


	//----- nvinfo : EIATTR_MAXREG_COUNT
	.align		4
        /*004c*/ 	.byte	0x03, 0x1b
        /*004e*/ 	.short	0x00ff


	//----- nvinfo : EIATTR_MERCURY_ISA_VERSION
	.align		4
        /*0050*/ 	.byte	0x03, 0x5f
        /*0052*/ 	.short	0x0101


	//----- nvinfo : EIATTR_VRC_CTA_INIT_COUNT
	.align		4
        /*0054*/ 	.byte	0x02, 0x4a
	.zero		1
	.zero		1


	//----- nvinfo : EIATTR_EXIT_INSTR_OFFSETS
	.align		4
        /*0058*/ 	.byte	0x04, 0x1c
        /*005a*/ 	.short	(.L_23 - .L_22)


	//   ....[0]....
.L_22:
        /*005c*/ 	.word	0x00000070


	//   ....[1]....
        /*0060*/ 	.word	0x00000130


	//----- nvinfo : EIATTR_CBANK_PARAM_SIZE
	.align		4
.L_23:
        /*0064*/ 	.byte	0x03, 0x19
        /*0066*/ 	.short	0x001c


	//----- nvinfo : EIATTR_PARAM_CBANK
	.align		4
        /*0068*/ 	.byte	0x04, 0x0a
        /*006a*/ 	.short	(.L_25 - .L_24)
	.align		4
.L_24:
        /*006c*/ 	.word	index@(.nv.constant0._Z11Dot_ProductPfS_S_i)
        /*0070*/ 	.short	0x0380
        /*0072*/ 	.short	0x001c


	//----- nvinfo : EIATTR_SW_WAR
	.align		4
.L_25:
        /*0074*/ 	.byte	0x04, 0x36
        /*0076*/ 	.short	(.L_27 - .L_26)
.L_26:
        /*0078*/ 	.word	0x00000008
.L_27:


//--------------------- .nv.info._Z9Array_AddPfS_f --------------------------
	.section	.nv.info._Z9Array_AddPfS_f,"",@"SHT_CUDA_INFO"
	.sectionflags	@""
	.align	4


	//----- nvinfo : EIATTR_CUDA_API_VERSION
	.align		4
        /*0000*/ 	.byte	0x04, 0x37
        /*0002*/ 	.short	(.L_29 - .L_28)
.L_28:
        /*0004*/ 	.word	0x00000082


	//----- nvinfo : EIATTR_KPARAM_INFO
	.align		4
.L_29:
        /*0008*/ 	.byte	0x04, 0x17
        /*000a*/ 	.short	(.L_31 - .L_30)
.L_30:
        /*000c*/ 	.word	0x00000000
        /*0010*/ 	.short	0x0002
        /*0012*/ 	.short	0x0010
        /*0014*/ 	.byte	0x00, 0xf0, 0x11, 0x00


	//----- nvinfo : EIATTR_KPARAM_INFO
	.align		4
.L_31:
        /*0018*/ 	.byte	0x04, 0x17
        /*001a*/ 	.short	(.L_33 - .L_32)
.L_32:
        /*001c*/ 	.word	0x00000000
        /*0020*/ 	.short	0x0001
        /*0022*/ 	.short	0x0008
        /*0024*/ 	.byte	0x00, 0xf5, 0x21, 0x00


	//----- nvinfo : EIATTR_KPARAM_INFO
	.align		4
.L_33:
        /*0028*/ 	.byte	0x04, 0x17
        /*002a*/ 	.short	(.L_35 - .L_34)
.L_34:
        /*002c*/ 	.word	0x00000000
        /*0030*/ 	.short	0x0000
        /*0032*/ 	.short	0x0000
        /*0034*/ 	.byte	0x00, 0xf5, 0x21, 0x00


	//----- nvinfo : EIATTR_SPARSE_MMA_MASK
	.align		4
.L_35:
        /*0038*/ 	.byte	0x03, 0x50
        /*003a*/ 	.short	0x0000


	//----- nvinfo : EIATTR_MAXREG_COUNT
	.align		4
        /*003c*/ 	.byte	0x03, 0x1b
        /*003e*/ 	.short	0x00ff


	//----- nvinfo : EIATTR_NUM_BARRIERS
	.align		4
        /*0040*/ 	.byte	0x02, 0x4c
        /*0042*/ 	.byte	0x01
	.zero		1


	//----- nvinfo : EIATTR_MERCURY_ISA_VERSION
	.align		4
        /*0044*/ 	.byte	0x03, 0x5f
        /*0046*/ 	.short	0x0101


	//----- nvinfo : EIATTR_VRC_CTA_INIT_COUNT
	.align		4
        /*0048*/ 	.byte	0x02, 0x4a
	.zero		1
	.zero		1


	//----- nvinfo : EIATTR_EXIT_INSTR_OFFSETS
	.align		4
        /*004c*/ 	.byte	0x04, 0x1c
        /*004e*/ 	.short	(.L_37 - .L_36)


	//   ....[0]....
.L_36:
        /*0050*/ 	.word	0x000007c0


	//----- nvinfo : EIATTR_CBANK_PARAM_SIZE
	.align		4
.L_37:
        /*0054*/ 	.byte	0x03, 0x19
        /*0056*/ 	.short	0x0014


	//----- nvinfo : EIATTR_PARAM_CBANK
	.align		4
        /*0058*/ 	.byte	0x04, 0x0a
        /*005a*/ 	.short	(.L_39 - .L_38)
	.align		4
.L_38:
        /*005c*/ 	.word	index@(.nv.constant0._Z9Array_AddPfS_f)
        /*0060*/ 	.short	0x0380
        /*0062*/ 	.short	0x0014


	//----- nvinfo : EIATTR_SW_WAR
	.align		4
.L_39:
        /*0064*/ 	.byte	0x04, 0x36
        /*0066*/ 	.short	(.L_41 - .L_40)
.L_40:
        /*0068*/ 	.word	0x00000008
.L_41:


//--------------------- .nv.callgraph             --------------------------
	.section	.nv.callgraph,"",@"SHT_CUDA_CALLGRAPH"
	.align	4
	.sectionentsize	8
	.align		4
        /*0000*/ 	.word	0x00000000
	.align		4
        /*0004*/ 	.word	0xffffffff
	.align		4
        /*0008*/ 	.word	0x00000000
	.align		4
        /*000c*/ 	.word	0xfffffffe
	.align		4
        /*0010*/ 	.word	0x00000000
	.align		4
        /*0014*/ 	.word	0xfffffffd
	.align		4
        /*0018*/ 	.word	0x00000000
	.align		4
        /*001c*/ 	.word	0xfffffffc


//--------------------- .text._Z11Dot_ProductPfS_S_i --------------------------
	.section	.text._Z11Dot_ProductPfS_S_i,"ax",@progbits
	.align	128
        .global         _Z11Dot_ProductPfS_S_i
        .type           _Z11Dot_ProductPfS_S_i,@function
        .size           _Z11Dot_ProductPfS_S_i,(.L_x_2 - _Z11Dot_ProductPfS_S_i)
        .other          _Z11Dot_ProductPfS_S_i,@"STO_CUDA_ENTRY STV_DEFAULT"
_Z11Dot_ProductPfS_S_i:
.text._Z11Dot_ProductPfS_S_i:
[----:B------:R-:W-:Y:S01]  /*0000*/  LDC R1, c[0x0][0x37c] ;  /* 0x0000df00ff017b82 */ /* 0x000fe20000000800 */
[----:B------:R-:W0:Y:S07]  /*0010*/  S2R R0, SR_TID.X ;  /* 0x0000000000007919 */ /* 0x000e2e0000002100 */
[----:B------:R-:W0:Y:S01]  /*0020*/  S2UR UR4, SR_CTAID.X ;  /* 0x00000000000479c3 */ /* 0x000e220000002500 */
[----:B------:R-:W1:Y:S07]  /*0030*/  LDCU UR5, c[0x0][0x398] ;  /* 0x00007300ff0577ac */ /* 0x000e6e0008000800 */
[----:B------:R-:W0:Y:S02]  /*0040*/  LDC R9, c[0x0][0x360] ;  /* 0x0000d800ff097b82 */ /* 0x000e240000000800 */
[----:B0-----:R-:W-:-:S05]  /*0050*/  IMAD R9, R9, UR4, R0 ;  /* 0x0000000409097c24 */ /* 0x001fca000f8e0200 */
[----:B-1----:R-:W-:-:S13]  /*0060*/  ISETP.GE.AND P0, PT, R9, UR5, PT ;  /* 0x0000000509007c0c */ /* 0x002fda000bf06270 */
[----:B------:R-:W-:Y:S05]  /*0070*/  @P0 EXIT ;  /* 0x000000000000094d */ /* 0x000fea0003800000 */
[----:B------:R-:W0:Y:S01]  /*0080*/  LDC.64 R2, c[0x0][0x380] ;  /* 0x0000e000ff027b82 */ /* 0x000e220000000a00 */
[----:B------:R-:W1:Y:S07]  /*0090*/  LDCU.64 UR4, c[0x0][0x358] ;  /* 0x00006b00ff0477ac */ /* 0x000e6e0008000a00 */
[----:B------:R-:W2:Y:S08]  /*00a0*/  LDC.64 R4, c[0x0][0x388] ;  /* 0x0000e200ff047b82 */ /* 0x000eb00000000a00 */
[----:B------:R-:W3:Y:S01]  /*00b0*/  LDC.64 R6, c[0x0][0x390] ;  /* 0x0000e400ff067b82 */ /* 0x000ee20000000a00 */
[----:B0-----:R-:W-:-:S06]  /*00c0*/  IMAD.WIDE R2, R9, 0x4, R2 ;  /* 0x0000000409027825 */ /* 0x001fcc00078e0202 */
[----:B-1----:R-:W4:Y:S01]  /*00d0*/  LDG.E R2, desc[UR4][R2.64] ;  /* 0x0000000402027981 */ /* 0x002f22000c1e1900 */
[----:B--2---:R-:W-:-:S06]  /*00e0*/  IMAD.WIDE R4, R9, 0x4, R4 ;  /* 0x0000000409047825 */ /* 0x004fcc00078e0204 */
[----:B------:R-:W4:Y:S01]  /*00f0*/  LDG.E R5, desc[UR4][R4.64] ;  /* 0x0000000404057981 */ /* 0x000f22000c1e1900 */
[----:B---3--:R-:W-:-:S04]  /*0100*/  IMAD.WIDE R6, R9, 0x4, R6 ;  /* 0x0000000409067825 */ /* 0x008fc800078e0206 */
[----:B----4-:R-:W-:-:S05]  /*0110*/  FMUL R9, R2, R5 ;  /* 0x0000000502097220 */ /* 0x010fca0000400000 */
[----:B------:R-:W-:Y:S01]  /*0120*/  STG.E desc[UR4][R6.64], R9 ;  /* 0x0000000906007986 */ /* 0x000fe2000c101904 */
[----:B------:R-:W-:Y:S05]  /*0130*/  EXIT ;  /* 0x000000000000794d */ /* 0x000fea0003800000 */
.L_x_0:
[----:B------:R-:W-:-:S00]  /*0140*/  BRA `(.L_x_0) ;  /* 0xfffffffc00fc7947 */ /* 0x000fc0000383ffff */
[----:B------:R-:W-:-:S00]  /*0150*/  NOP ;  /* 0x0000000000007918 */ /* 0x000fc00000000000 */
        /* <DEDUP_REMOVED lines=10> */
.L_x_2:


//--------------------- .text._Z9Array_AddPfS_f   --------------------------
	.section	.text._Z9Array_AddPfS_f,"ax",@progbits
	.align	128
        .global         _Z9Array_AddPfS_f
        .type           _Z9Array_AddPfS_f,@function
        .size           _Z9Array_AddPfS_f,(.L_x_3 - _Z9Array_AddPfS_f)
        .other          _Z9Array_AddPfS_f,@"STO_CUDA_ENTRY STV_DEFAULT"
_Z9Array_AddPfS_f:
.text._Z9Array_AddPfS_f:
[----:B------:R-:W-:Y:S01]  /*0000*/  LDC R1, c[0x0][0x37c] ;  /* 0x0000df00ff017b82 */ /* 0x000fe20000000800 */
[----:B------:R-:W0:Y:S01]  /*0010*/  S2R R0, SR_CTAID.X ;  /* 0x0000000000007919 */ /* 0x000e220000002500 */
[----:B------:R-:W0:Y:S01]  /*0020*/  LDCU UR4, c[0x0][0x360] ;  /* 0x00006c00ff0477ac */ /* 0x000e220008000800 */
[----:B------:R-:W0:Y:S01]  /*0030*/  S2R R3, SR_TID.X ;  /* 0x0000000000037919 */ /* 0x000e220000002100 */
[----:B------:R-:W1:Y:S01]  /*0040*/  LDCU UR8, c[0x0][0x390] ;  /* 0x00007200ff0877ac */ /* 0x000e620008000800 */
[----:B------:R-:W2:Y:S01]  /*0050*/  LDCU.64 UR6, c[0x0][0x358] ;  /* 0x00006b00ff0677ac */ /* 0x000ea20008000a00 */
[----:B0-----:R-:W-:-:S05]  /*0060*/  IMAD R4, R0, UR4, R3 ;  /* 0x0000000400047c24 */ /* 0x001fca000f8e0203 */
[----:B------:R-:W-:-:S04]  /*0070*/  I2FP.F32.S32 R2, R4 ;  /* 0x0000000400027245 */ /* 0x000fc80000201400 */
[----:B-1----:R-:W-:-:S13]  /*0080*/  FSETP.GEU.AND P1, PT, R2, UR8, PT ;  /* 0x0000000802007c0b */ /* 0x002fda000bf2e000 */
[----:B------:R-:W0:Y:S02]  /*0090*/  @!P1 LDC.64 R6, c[0x0][0x388] ;  /* 0x0000e200ff069b82 */ /* 0x000e240000000a00 */
[----:B0-----:R-:W-:-:S06]  /*00a0*/  @!P1 IMAD.WIDE R6, R4, 0x4, R6 ;  /* 0x0000000404069825 */ /* 0x001fcc00078e0206 */
[----:B--2---:R-:W2:Y:S01]  /*00b0*/  @!P1 LDG.E R6, desc[UR6][R6.64] ;  /* 0x0000000606069981 */ /* 0x004ea2000c1e1900 */
[----:B------:R-:W0:Y:S01]  /*00c0*/  S2UR UR5, SR_CgaCtaId ;  /* 0x00000000000579c3 */ /* 0x000e220000008800 */
[C---:B------:R-:W-:Y:S01]  /*00d0*/  VIADD R5, R4.reuse, 0x200 ;  /* 0x0000020004057836 */ /* 0x040fe20000000000 */
[----:B------:R-:W-:Y:S01]  /*00e0*/  UMOV UR4, 0x400 ;  /* 0x0000040000047882 */ /* 0x000fe20000000000 */
[----:B------:R-:W-:-:S03]  /*00f0*/  VIADD R9, R4, 0x100 ;  /* 0x0000010004097836 */ /* 0x000fc60000000000 */
[----:B------:R-:W-:Y:S02]  /*0100*/  I2FP.F32.S32 R5, R5 ;  /* 0x0000000500057245 */ /* 0x000fe40000201400 */
[----:B------:R-:W-:Y:S02]  /*0110*/  I2FP.F32.S32 R9, R9 ;  /* 0x0000000900097245 */ /* 0x000fe40000201400 */
[C---:B------:R-:W-:Y:S02]  /*0120*/  FMNMX R5, R2.reuse, R5, !PT ;  /* 0x0000000502057209 */ /* 0x040fe40007800000 */
[----:B------:R-:W-:Y:S02]  /*0130*/  FMNMX R9, R2, R9, !PT ;  /* 0x0000000902097209 */ /* 0x000fe40007800000 */
[----:B------:R-:W-:-:S04]  /*0140*/  FSETP.GE.AND P0, PT, R5, UR8, PT ;  /* 0x0000000805007c0b */ /* 0x000fc8000bf06000 */
[----:B------:R-:W-:Y:S01]  /*0150*/  ISETP.GT.U32.OR P0, PT, R3, 0x1ff, P0 ;  /* 0x000001ff0300780c */ /* 0x000fe20000704470 */
[----:B0-----:R-:W-:-:S06]  /*0160*/  ULEA UR4, UR5, UR4, 0x18 ;  /* 0x0000000405047291 */ /* 0x001fcc000f8ec0ff */
[----:B------:R-:W-:-:S05]  /*0170*/  LEA R5, R3, UR4, 0x2 ;  /* 0x0000000403057c11 */ /* 0x000fca000f8e10ff */
[----:B--2---:R-:W-:Y:S01]  /*0180*/  @!P1 STS [R5], R6 ;  /* 0x0000000605009388 */ /* 0x004fe20000000800 */
[----:B------:R-:W-:Y:S08]  /*0190*/  BAR.SYNC.DEFER_BLOCKING 0x0 ;  /* 0x0000000000007b1d */ /* 0x000ff00000010000 */
[----:B------:R-:W-:Y:S01]  /*01a0*/  BAR.SYNC.DEFER_BLOCKING 0x0 ;  /* 0x0000000000007b1d */ /* 0x000fe20000010000 */
[----:B------:R-:W-:-:S04]  /*01b0*/  ISETP.GT.U32.AND P1, PT, R3, 0xff, PT ;  /* 0x000000ff0300780c */ /* 0x000fc80003f24070 */
[----:B------:R-:W-:Y:S01]  /*01c0*/  FSETP.GE.OR P1, PT, R9, UR8, P1 ;  /* 0x0000000809007c0b */ /* 0x000fe20008f26400 */
[----:B------:R-:W-:-:S05]  /*01d0*/  VIADD R9, R4, 0x80 ;  /* 0x0000008004097836 */ /* 0x000fca0000000000 */
[----:B------:R-:W-:-:S04]  /*01e0*/  I2FP.F32.S32 R9, R9 ;  /* 0x0000000900097245 */ /* 0x000fc80000201400 */
[----:B------:R-:W-:Y:S01]  /*01f0*/  FMNMX R9, R2, R9, !PT ;  /* 0x0000000902097209 */ /* 0x000fe20007800000 */
[----:B------:R-:W-:Y:S04]  /*0200*/  @!P0 LDS R7, [R5+0x800] ;  /* 0x0008000005078984 */ /* 0x000fe80000000800 */
[----:B------:R-:W0:Y:S02]  /*0210*/  @!P0 LDS R8, [R5] ;  /* 0x0000000005088984 */ /* 0x000e240000000800 */
[----:B0-----:R-:W-:-:S05]  /*0220*/  @!P0 FADD R8, R7, R8 ;  /* 0x0000000807088221 */ /* 0x001fca0000000000 */
[----:B------:R-:W-:Y:S01]  /*0230*/  @!P0 STS [R5], R8 ;  /* 0x0000000805008388 */ /* 0x000fe20000000800 */
        /* <DEDUP_REMOVED lines=53> */
[C---:B------:R-:W-:Y:S02]  /*0590*/  VIADD R9, R4.reuse, 0x2 ;  /* 0x0000000204097836 */ /* 0x040fe40000000000 */
[----:B------:R-:W-:-:S03]  /*05a0*/  VIADD R4, R4, 0x1 ;  /* 0x0000000104047836 */ /* 0x000fc60000000000 */
        /* <DEDUP_REMOVED lines=8> */
[----:B------:R-:W-:Y:S02]  /*0630*/  FSETP.GE.OR P0, PT, R9, UR8, P0 ;  /* 0x0000000809007c0b */ /* 0x000fe40008706400 */
[----:B------:R-:W-:-:S04]  /*0640*/  I2FP.F32.S32 R9, R4 ;  /* 0x0000000400097245 */ /* 0x000fc80000201400 */
[----:B------:R-:W-:Y:S01]  /*0650*/  FMNMX R9, R2, R9, !PT ;  /* 0x0000000902097209 */ /* 0x000fe20007800000 */
[----:B------:R-:W-:Y:S04]  /*0660*/  @!P1 LDS R6, [R5+0x10] ;  /* 0x0000100005069984 */ /* 0x000fe80000000800 */
[----:B------:R-:W0:Y:S02]  /*0670*/  @!P1 LDS R7, [R5] ;  /* 0x0000000005079984 */ /* 0x000e240000000800 */
[----:B0-----:R-:W-:-:S05]  /*0680*/  @!P1 FADD R6, R6, R7 ;  /* 0x0000000706069221 */ /* 0x001fca0000000000 */
[----:B------:R-:W-:Y:S01]  /*0690*/  @!P1 STS [R5], R6 ;  /* 0x0000000605009388 */ /* 0x000fe20000000800 */
[----:B------:R-:W-:Y:S01]  /*06a0*/  BAR.SYNC.DEFER_BLOCKING 0x0 ;  /* 0x0000000000007b1d */ /* 0x000fe20000010000 */
[----:B------:R-:W-:-:S04]  /*06b0*/  FSETP.GE.AND P1, PT, R9, UR8, PT ;  /* 0x0000000809007c0b */ /* 0x000fc8000bf26000 */
[----:B------:R-:W-:Y:S01]  /*06c0*/  ISETP.NE.OR P1, PT, R3, RZ, P1 ;  /* 0x000000ff0300720c */ /* 0x000fe20000f25670 */
[----:B------:R-:W-:Y:S04]  /*06d0*/  @!P0 LDS R7, [R5+0x8] ;  /* 0x0000080005078984 */ /* 0x000fe80000000800 */
[----:B------:R-:W0:Y:S02]  /*06e0*/  @!P0 LDS R8, [R5] ;  /* 0x0000000005088984 */ /* 0x000e240000000800 */
[----:B0-----:R-:W-:-:S05]  /*06f0*/  @!P0 FADD R8, R7, R8 ;  /* 0x0000000807088221 */ /* 0x001fca0000000000 */
[----:B------:R-:W-:Y:S01]  /*0700*/  @!P0 STS [R5], R8 ;  /* 0x0000000805008388 */ /* 0x000fe20000000800 */
[----:B------:R-:W-:Y:S01]  /*0710*/  BAR.SYNC.DEFER_BLOCKING 0x0 ;  /* 0x0000000000007b1d */ /* 0x000fe20000010000 */
[----:B------:R-:W-:-:S05]  /*0720*/  ISETP.NE.AND P0, PT, R3, RZ, PT ;  /* 0x000000ff0300720c */ /* 0x000fca0003f05270 */
[----:B------:R-:W-:Y:S04]  /*0730*/  @!P1 LDS R2, [UR4+0x4] ;  /* 0x00000404ff029984 */ /* 0x000fe80008000800 */
[----:B------:R-:W0:Y:S02]  /*0740*/  @!P1 LDS R7, [R5] ;  /* 0x0000000005079984 */ /* 0x000e240000000800 */
[----:B0-----:R-:W-:Y:S02]  /*0750*/  @!P1 FADD R4, R2, R7 ;  /* 0x0000000702049221 */ /* 0x001fe40000000000 */
[----:B------:R-:W0:Y:S03]  /*0760*/  @!P0 LDC.64 R2, c[0x0][0x380] ;  /* 0x0000e000ff028b82 */ /* 0x000e260000000a00 */
[----:B------:R-:W-:Y:S04]  /*0770*/  @!P1 STS [R5], R4 ;  /* 0x0000000405009388 */ /* 0x000fe80000000800 */
[----:B------:R-:W1:Y:S01]  /*0780*/  @!P0 LDS R7, [UR4] ;  /* 0x00000004ff078984 */ /* 0x000e620008000800 */
[----:B0-----:R-:W-:-:S05]  /*0790*/  @!P0 IMAD.WIDE.U32 R2, R0, 0x4, R2 ;  /* 0x0000000400028825 */ /* 0x001fca00078e0002 */
[----:B-1----:R-:W-:Y:S01]  /*07a0*/  @!P0 STG.E desc[UR6][R2.64], R7 ;  /* 0x0000000702008986 */ /* 0x002fe2000c101906 */
[----:B------:R-:W-:Y:S06]  /*07b0*/  BAR.SYNC.DEFER_BLOCKING 0x0 ;  /* 0x0000000000007b1d */ /* 0x000fec0000010000 */
[----:B------:R-:W-:Y:S05]  /*07c0*/  EXIT ;  /* 0x000000000000794d */ /* 0x000fea0003800000 */
.L_x_1:
        /* <DEDUP_REMOVED lines=11> */
.L_x_3:


//--------------------- .nv.shared._Z11Dot_ProductPfS_S_i --------------------------
	.section	.nv.shared._Z11Dot_ProductPfS_S_i,"aw",@nobits
	.sectionflags	@""
	.align	16
	.zero		1024


//--------------------- .nv.shared.reserved.0     --------------------------
	.section	.nv.shared.reserved.0,"aw",@nobits
	.weak		__nv_reservedSMEM_offset_0_alias
	.size		__nv_reservedSMEM_offset_0_alias, 0, 64
	.other		__nv_reservedSMEM_offset_0_alias,@"STO_CUDA_RESERVED_SHARED STV_DEFAULT"
__nv_reservedSMEM_offset_0_alias:
	.zero		0
	.zero		64


//--------------------- .nv.shared._Z9Array_AddPfS_f --------------------------
	.section	.nv.shared._Z9Array_AddPfS_f,"aw",@nobits
	.sectionflags	@""
	.align	16
	.zero		1024


//--------------------- .nv.constant0._Z11Dot_ProductPfS_S_i --------------------------
	.section	.nv.constant0._Z11Dot_ProductPfS_S_i,"a",@progbits
	.sectionflags	@""
	.align	4
.nv.constant0._Z11Dot_ProductPfS_S_i:
	.zero		924


//--------------------- .nv.constant0._Z9Array_AddPfS_f --------------------------
	.section	.nv.constant0._Z9Array_AddPfS_f,"a",@progbits
	.sectionflags	@""
	.align	4
.nv.constant0._Z9Array_AddPfS_f:
	.zero		916


//--------------------- SYMBOLS --------------------------

	.type		.nv.reservedSmem.offset0,@object
	.size		.nv.reservedSmem.offset0,0x4
	.type		.nv.reservedSmem.cap,@object
	.size		.nv.reservedSmem.cap,0x4
